//
// Generated by NVIDIA NVVM Compiler
//
// Compiler Build ID: CL-36424714
// Cuda compilation tools, release 13.0, V13.0.88
// Based on NVVM 20.0.0
//

.version 9.0
.target sm_100
.address_size 64

	// .globl	_Z8filter_kPiS_S_i
.extern .func  (.param .b32 func_retval0) vprintf
(
	.param .b64 vprintf_param_0,
	.param .b64 vprintf_param_1
)
;
.global .align 1 .b8 $str[18] = {110, 111, 119, 32, 110, 114, 101, 115, 32, 105, 115, 32, 58, 32, 37, 100, 10};

.visible .entry _Z8filter_kPiS_S_i(
	.param .u64 .ptr .align 1 _Z8filter_kPiS_S_i_param_0,
	.param .u64 .ptr .align 1 _Z8filter_kPiS_S_i_param_1,
	.param .u64 .ptr .align 1 _Z8filter_kPiS_S_i_param_2,
	.param .u32 _Z8filter_kPiS_S_i_param_3
)
{
	.local .align 8 .b8 	__local_depot0[8];
	.reg .b64 	%SP;
	.reg .b64 	%SPL;
	.reg .pred 	%p<5>;
	.reg .b32 	%r<13>;
	.reg .b64 	%rd<15>;

	mov.u64 	%SPL, __local_depot0;
	cvta.local.u64 	%SP, %SPL;
	ld.param.u64 	%rd2, [_Z8filter_kPiS_S_i_param_0];
	ld.param.u64 	%rd4, [_Z8filter_kPiS_S_i_param_1];
	ld.param.u64 	%rd3, [_Z8filter_kPiS_S_i_param_2];
	ld.param.u32 	%r3, [_Z8filter_kPiS_S_i_param_3];
	cvta.to.global.u64 	%rd1, %rd4;
	mov.u32 	%r4, %ntid.x;
	mov.u32 	%r5, %ctaid.x;
	mov.u32 	%r6, %tid.x;
	mad.lo.s32 	%r1, %r4, %r5, %r6;
	setp.ne.s32 	%p1, %r1, 0;
	@%p1 bra 	$L__BB0_2;
	mov.b32 	%r7, 0;
	st.global.u32 	[%rd1], %r7;
$L__BB0_2:
	bar.sync 	0;
	setp.ge.s32 	%p2, %r1, %r3;
	@%p2 bra 	$L__BB0_5;
	cvta.to.global.u64 	%rd5, %rd3;
	mul.wide.s32 	%rd6, %r1, 4;
	add.s64 	%rd7, %rd5, %rd6;
	ld.global.u32 	%r2, [%rd7];
	setp.lt.s32 	%p3, %r2, 1;
	@%p3 bra 	$L__BB0_5;
	atom.global.add.u32 	%r8, [%rd1], 1;
	cvta.to.global.u64 	%rd8, %rd2;
	mul.wide.s32 	%rd9, %r8, 4;
	add.s64 	%rd10, %rd8, %rd9;
	st.global.u32 	[%rd10], %r2;
$L__BB0_5:
	bar.sync 	0;
	add.s32 	%r9, %r3, -10;
	setp.ne.s32 	%p4, %r1, %r9;
	@%p4 bra 	$L__BB0_7;
	ld.global.u32 	%r10, [%rd1];
	add.u64 	%rd11, %SP, 0;
	add.u64 	%rd12, %SPL, 0;
	st.local.u32 	[%rd12], %r10;
	mov.u64 	%rd13, $str;
	cvta.global.u64 	%rd14, %rd13;
	{ // callseq 0, 0
	.param .b64 param0;
	st.param.b64 	[param0], %rd14;
	.param .b64 param1;
	st.param.b64 	[param1], %rd11;
	.param .b32 retval0;
	call.uni (retval0), 
	vprintf, 
	(
	param0, 
	param1
	);
	ld.param.b32 	%r11, [retval0];
	} // callseq 0
$L__BB0_7:
	ret;

}


// ===== COMPILED SASS (sm_100) =====

	.target	sm_100

	.elftype	@"ET_EXEC"


//--------------------- .note.nv.tkinfo           --------------------------
	.section	.note.nv.tkinfo,"",@"SHT_NOTE"
	.sectionflags	@"SHF_NOTE_NV_TKINFO"
	.tkinfo
        /*0018*/ 	.word	0x00000002
        /*0030*/ 	.string	""
        /*0030*/ 	.string	"ptxas"
        /*0030*/ 	.string	"Cuda compilation tools, release 13.0, V13.0.88"
        /*0030*/ 	.string	"Build cuda_13.0.r13.0/compiler.36424714_0"
        /*0030*/ 	.string	"-arch sm_100 -m 64 "



//--------------------- .note.nv.cuinfo           --------------------------
	.section	.note.nv.cuinfo,"",@"SHT_NOTE"
	.sectionflags	@"SHF_NOTE_NV_CUINFO"
        /*0018*/ 	.short	0x0002
        /*001a*/ 	.short	0x0064
        /*001c*/ 	.short	0x0082
	.zero		2


//--------------------- .nv.info                  --------------------------
	.section	.nv.info,"",@"SHT_CUDA_INFO"
	.align	4


	//----- nvinfo : EIATTR_REGCOUNT
	.align		4
        /*0000*/ 	.byte	0x04, 0x2f
        /*0002*/ 	.short	(.L_2 - .L_1)
	.align		4
.L_1:
        /*0004*/ 	.word	index@(_Z8filter_kPiS_S_i)
        /*0008*/ 	.word	0x00000018


	//----- nvinfo : EIATTR_FRAME_SIZE
	.align		4
.L_2:
        /*000c*/ 	.byte	0x04, 0x11
        /*000e*/ 	.short	(.L_4 - .L_3)
	.align		4
.L_3:
        /*0010*/ 	.word	index@(_Z8filter_kPiS_S_i)
        /*0014*/ 	.word	0x00000008


	//----- nvinfo : EIATTR_MIN_STACK_SIZE
	.align		4
.L_4:
        /*0018*/ 	.byte	0x04, 0x12
        /*001a*/ 	.short	(.L_6 - .L_5)
	.align		4
.L_5:
        /*001c*/ 	.word	index@(_Z8filter_kPiS_S_i)
        /*0020*/ 	.word	0x00000008
.L_6:


//--------------------- .nv.compat                --------------------------
	.section	.nv.compat,"",@"SHT_CUDA_COMPAT_INFO"
	.align	4
        /*0000*/ 	.byte	0x02, 0x09, 0x00, 0x00, 0x02, 0x02, 0x01, 0x00, 0x02, 0x05, 0x05, 0x00, 0x03, 0x07, 0x01, 0x01
        /*0010*/ 	.byte	0x02, 0x03, 0x00, 0x00, 0x02, 0x06, 0x01, 0x00, 0x04, 0x0b, 0x08, 0x00, 0x09, 0x00, 0x00, 0x00
        /*0020*/ 	.byte	0x00, 0x00, 0x00, 0x00


//--------------------- .nv.info._Z8filter_kPiS_S_i --------------------------
	.section	.nv.info._Z8filter_kPiS_S_i,"",@"SHT_CUDA_INFO"
	.sectionflags	@""
	.align	4


	//----- nvinfo : EIATTR_CUDA_API_VERSION
	.align		4
        /*0000*/ 	.byte	0x04, 0x37
        /*0002*/ 	.short	(.L_8 - .L_7)
.L_7:
        /*0004*/ 	.word	0x00000082


	//----- nvinfo : EIATTR_KPARAM_INFO
	.align		4
.L_8:
        /*0008*/ 	.byte	0x04, 0x17
        /*000a*/ 	.short	(.L_10 - .L_9)
.L_9:
        /*000c*/ 	.word	0x00000000
        /*0010*/ 	.short	0x0003
        /*0012*/ 	.short	0x0018
        /*0014*/ 	.byte	0x00, 0xf0, 0x11, 0x00


	//----- nvinfo : EIATTR_KPARAM_INFO
	.align		4
.L_10:
        /*0018*/ 	.byte	0x04, 0x17
        /*001a*/ 	.short	(.L_12 - .L_11)
.L_11:
        /*001c*/ 	.word	0x00000000
        /*0020*/ 	.short	0x0002
        /*0022*/ 	.short	0x0010
        /*0024*/ 	.byte	0x00, 0xf5, 0x21, 0x00


	//----- nvinfo : EIATTR_KPARAM_INFO
	.align		4
.L_12:
        /*0028*/ 	.byte	0x04, 0x17
        /*002a*/ 	.short	(.L_14 - .L_13)
.L_13:
        /*002c*/ 	.word	0x00000000
        /*0030*/ 	.short	0x0001
        /*0032*/ 	.short	0x0008
        /*0034*/ 	.byte	0x00, 0xf5, 0x21, 0x00


	//----- nvinfo : EIATTR_KPARAM_INFO
	.align		4
.L_14:
        /*0038*/ 	.byte	0x04, 0x17
        /*003a*/ 	.short	(.L_16 - .L_15)
.L_15:
        /*003c*/ 	.word	0x00000000
        /*0040*/ 	.short	0x0000
        /*0042*/ 	.short	0x0000
        /*0044*/ 	.byte	0x00, 0xf5, 0x21, 0x00


	//----- nvinfo : EIATTR_SPARSE_MMA_MASK
	.align		4
.L_16:
        /*0048*/ 	.byte	0x03, 0x50
        /*004a*/ 	.short	0x0000


	//----- nvinfo : EIATTR_MAXREG_COUNT
	.align		4
        /*004c*/ 	.byte	0x03, 0x1b
        /*004e*/ 	.short	0x00ff


	//----- nvinfo : EIATTR_NUM_BARRIERS
	.align		4
        /*0050*/ 	.byte	0x02, 0x4c
        /*0052*/ 	.byte	0x01
	.zero		1


	//----- nvinfo : EIATTR_EXTERNS
	.align		4
        /*0054*/ 	.byte	0x04, 0x0f
        /*0056*/ 	.short	(.L_18 - .L_17)


	//   ....[0]....
	.align		4
.L_17:
        /*0058*/ 	.word	index@(vprintf)


	//----- nvinfo : EIATTR_MERCURY_ISA_VERSION
	.align		4
.L_18:
        /*005c*/ 	.byte	0x03, 0x5f
        /*005e*/ 	.short	0x0101


	//----- nvinfo : EIATTR_INT_WARP_WIDE_INSTR_OFFSETS
	.align		4
        /*0060*/ 	.byte	0x04, 0x31
        /*0062*/ 	.short	(.L_20 - .L_19)


	//   ....[0]....
.L_19:
        /*0064*/ 	.word	0x00000190


	//   ....[1]....
        /*0068*/ 	.word	0x00000230


	//----- nvinfo : EIATTR_VRC_CTA_INIT_COUNT
	.align		4
.L_20:
        /*006c*/ 	.byte	0x02, 0x4a
	.zero		1
	.zero		1


	//----- nvinfo : EIATTR_SYSCALL_OFFSETS
	.align		4
        /*0070*/ 	.byte	0x04, 0x46
        /*0072*/ 	.short	(.L_22 - .L_21)


	//   ....[0]....
.L_21:
        /*0074*/ 	.word	0x00000350


	//----- nvinfo : EIATTR_EXIT_INSTR_OFFSETS
	.align		4
.L_22:
        /*0078*/ 	.byte	0x04, 0x1c
        /*007a*/ 	.short	(.L_24 - .L_23)


	//   ....[0]....
.L_23:
        /*007c*/ 	.word	0x000002b0


	//   ....[1]....
        /*0080*/ 	.word	0x00000360


	//----- nvinfo : EIATTR_CRS_STACK_SIZE
	.align		4
.L_24:
        /*0084*/ 	.byte	0x04, 0x1e
        /*0086*/ 	.short	(.L_26 - .L_25)
.L_25:
        /*0088*/ 	.word	0x00000000


	//----- nvinfo : EIATTR_CBANK_PARAM_SIZE
	.align		4
.L_26:
        /*008c*/ 	.byte	0x03, 0x19
        /*008e*/ 	.short	0x001c


	//----- nvinfo : EIATTR_PARAM_CBANK
	.align		4
        /*0090*/ 	.byte	0x04, 0x0a
        /*0092*/ 	.short	(.L_28 - .L_27)
	.align		4
.L_27:
        /*0094*/ 	.word	index@(.nv.constant0._Z8filter_kPiS_S_i)
        /*0098*/ 	.short	0x0380
        /*009a*/ 	.short	0x001c


	//----- nvinfo : EIATTR_SW_WAR
	.align		4
.L_28:
        /*009c*/ 	.byte	0x04, 0x36
        /*009e*/ 	.short	(.L_30 - .L_29)
.L_29:
        /*00a0*/ 	.word	0x00000008
.L_30:


//--------------------- .nv.callgraph             --------------------------
	.section	.nv.callgraph,"",@"SHT_CUDA_CALLGRAPH"
	.align	4
	.sectionentsize	8
	.align		4
        /*0000*/ 	.word	0x00000000
	.align		4
        /*0004*/ 	.word	0xffffffff
	.align		4
        /*0008*/ 	.word	index@(_Z8filter_kPiS_S_i)
	.align		4
        /*000c*/ 	.word	index@(vprintf)
	.align		4
        /*0010*/ 	.word	0x00000000
	.align		4
        /*0014*/ 	.word	0xfffffffe
	.align		4
        /*0018*/ 	.word	0x00000000
	.align		4
        /*001c*/ 	.word	0xfffffffd
	.align		4
        /*0020*/ 	.word	0x00000000
	.align		4
        /*0024*/ 	.word	0xfffffffc


//--------------------- .nv.constant4             --------------------------
	.section	.nv.constant4,"a",@progbits
	.align	8
	.align		8
.nv.constant4:
        /*0000*/ 	.dword	vprintf
	.align		8
        /*0008*/ 	.dword	$str


//--------------------- .text._Z8filter_kPiS_S_i  --------------------------
	.section	.text._Z8filter_kPiS_S_i,"ax",@progbits
	.align	128
        .global         _Z8filter_kPiS_S_i
        .type           _Z8filter_kPiS_S_i,@function
        .size           _Z8filter_kPiS_S_i,(.L_x_4 - _Z8filter_kPiS_S_i)
        .other          _Z8filter_kPiS_S_i,@"STO_CUDA_ENTRY STV_DEFAULT"
_Z8filter_kPiS_S_i:
.text._Z8filter_kPiS_S_i:
[----:B------:R-:W0:Y:S01]  /*0000*/  LDC R1, c[0x0][0x37c] ;  /* 0x0000df00ff017b82 */ /* 0x000e220000000800 */
[----:B------:R-:W1:Y:S01]  /*0010*/  S2R R9, SR_CTAID.X ;  /* 0x0000000000097919 */ /* 0x000e620000002500 */
[----:B------:R-:W2:Y:S01]  /*0020*/  LDCU UR5, c[0x0][0x2fc] ;  /* 0x00005f80ff0577ac */ /* 0x000ea20008000800 */
[----:B0-----:R-:W-:Y:S01]  /*0030*/  VIADD R1, R1, 0xfffffff8 ;  /* 0xfffffff801017836 */ /* 0x001fe20000000000 */
[----:B------:R-:W-:Y:S01]  /*0040*/  BSSY.RECONVERGENT B0, `(.L_x_0) ;  /* 0x0000023000007945 */ /* 0x000fe20003800200 */
[----:B------:R-:W1:Y:S01]  /*0050*/  S2R R0, SR_TID.X ;  /* 0x0000000000007919 */ /* 0x000e620000002100 */
[----:B------:R-:W1:Y:S01]  /*0060*/  LDCU UR4, c[0x0][0x360] ;  /* 0x00006c00ff0477ac */ /* 0x000e620008000800 */
[----:B------:R-:W0:Y:S01]  /*0070*/  LDCU UR8, c[0x0][0x398] ;  /* 0x00007300ff0877ac */ /* 0x000e220008000800 */
[----:B------:R-:W3:Y:S01]  /*0080*/  LDCU.64 UR6, c[0x0][0x358] ;  /* 0x00006b00ff0677ac */ /* 0x000ee20008000a00 */
[----:B-1----:R-:W-:Y:S01]  /*0090*/  IMAD R9, R9, UR4, R0 ;  /* 0x0000000409097c24 */ /* 0x002fe2000f8e0200 */
[----:B------:R-:W1:Y:S04]  /*00a0*/  LDCU UR4, c[0x0][0x2f8] ;  /* 0x00005f00ff0477ac */ /* 0x000e680008000800 */
[----:B------:R-:W-:-:S02]  /*00b0*/  ISETP.NE.AND P0, PT, R9, RZ, PT ;  /* 0x000000ff0900720c */ /* 0x000fc40003f05270 */
[----:B0-----:R-:W-:-:S11]  /*00c0*/  ISETP.GE.AND P1, PT, R9, UR8, PT ;  /* 0x0000000809007c0c */ /* 0x001fd6000bf26270 */
[----:B------:R-:W3:Y:S01]  /*00d0*/  @!P0 LDC.64 R2, c[0x0][0x388] ;  /* 0x0000e200ff028b82 */ /* 0x000ee20000000a00 */
[----:B-1----:R-:W-:-:S05]  /*00e0*/  IADD3 R6, P2, PT, R1, UR4, RZ ;  /* 0x0000000401067c10 */ /* 0x002fca000ff5e0ff */
[----:B--2---:R-:W-:Y:S01]  /*00f0*/  IMAD.X R7, RZ, RZ, UR5, P2 ;  /* 0x00000005ff077e24 */ /* 0x004fe200090e06ff */
[----:B---3--:R0:W-:Y:S01]  /*0100*/  @!P0 STG.E desc[UR6][R2.64], RZ ;  /* 0x000000ff02008986 */ /* 0x0081e2000c101906 */
[----:B------:R-:W-:Y:S06]  /*0110*/  BAR.SYNC.DEFER_BLOCKING 0x0 ;  /* 0x0000000000007b1d */ /* 0x000fec0000010000 */
[----:B------:R-:W-:Y:S05]  /*0120*/  @P1 BRA `(.L_x_1) ;  /* 0x0000000000501947 */ /* 0x000fea0003800000 */
[----:B0-----:R-:W0:Y:S02]  /*0130*/  LDC.64 R2, c[0x0][0x390] ;  /* 0x0000e400ff027b82 */ /* 0x001e240000000a00 */
[----:B0-----:R-:W-:-:S05]  /*0140*/  IMAD.WIDE R2, R9, 0x4, R2 ;  /* 0x0000000409027825 */ /* 0x001fca00078e0202 */
[----:B------:R-:W2:Y:S02]  /*0150*/  LDG.E R11, desc[UR6][R2.64] ;  /* 0x00000006020b7981 */ /* 0x000ea4000c1e1900 */
[----:B--2---:R-:W-:-:S13]  /*0160*/  ISETP.GE.AND P0, PT, R11, 0x1, PT ;  /* 0x000000010b00780c */ /* 0x004fda0003f06270 */
[----:B------:R-:W-:Y:S05]  /*0170*/  @!P0 BRA `(.L_x_1) ;  /* 0x00000000003c8947 */ /* 0x000fea0003800000 */
[----:B------:R-:W0:Y:S01]  /*0180*/  S2R R3, SR_LANEID ;  /* 0x0000000000037919 */ /* 0x000e220000000000 */
[----:B------:R-:W-:Y:S01]  /*0190*/  VOTEU.ANY UR4, UPT, PT ;  /* 0x0000000000047886 */ /* 0x000fe200038e0100 */
[----:B------:R-:W1:Y:S01]  /*01a0*/  LDC.64 R4, c[0x0][0x388] ;  /* 0x0000e200ff047b82 */ /* 0x000e620000000a00 */
[----:B------:R-:W0:Y:S08]  /*01b0*/  FLO.U32 R0, UR4 ;  /* 0x0000000400007d00 */ /* 0x000e3000080e0000 */
[----:B------:R-:W1:Y:S01]  /*01c0*/  POPC R15, UR4 ;  /* 0x00000004000f7d09 */ /* 0x000e620008000000 */
[----:B0-----:R-:W-:Y:S01]  /*01d0*/  ISETP.EQ.U32.AND P0, PT, R0, R3, PT ;  /* 0x000000030000720c */ /* 0x001fe20003f02070 */
[----:B------:R-:W0:Y:S01]  /*01e0*/  S2R R8, SR_LTMASK ;  /* 0x0000000000087919 */ /* 0x000e220000003900 */
[----:B------:R-:W2:Y:S11]  /*01f0*/  LDC.64 R2, c[0x0][0x380] ;  /* 0x0000e000ff027b82 */ /* 0x000eb60000000a00 */
[----:B-1----:R-:W3:Y:S01]  /*0200*/  @P0 ATOMG.E.ADD.STRONG.GPU PT, R5, desc[UR6][R4.64], R15 ;  /* 0x8000000f040509a8 */ /* 0x002ee200081ef106 */
[----:B0-----:R-:W-:-:S06]  /*0210*/  LOP3.LUT R8, R8, UR4, RZ, 0xc0, !PT ;  /* 0x0000000408087c12 */ /* 0x001fcc000f8ec0ff */
[----:B------:R-:W0:Y:S01]  /*0220*/  POPC R8, R8 ;  /* 0x0000000800087309 */ /* 0x000e220000000000 */
[----:B---3--:R-:W0:Y:S02]  /*0230*/  SHFL.IDX PT, R13, R5, R0, 0x1f ;  /* 0x00001f00050d7589 */ /* 0x008e2400000e0000 */
[----:B0-----:R-:W-:-:S04]  /*0240*/  IMAD.IADD R13, R13, 0x1, R8 ;  /* 0x000000010d0d7824 */ /* 0x001fc800078e0208 */
[----:B--2---:R-:W-:-:S05]  /*0250*/  IMAD.WIDE R2, R13, 0x4, R2 ;  /* 0x000000040d027825 */ /* 0x004fca00078e0202 */
[----:B------:R1:W-:Y:S02]  /*0260*/  STG.E desc[UR6][R2.64], R11 ;  /* 0x0000000b02007986 */ /* 0x0003e4000c101906 */
.L_x_1:
[----:B------:R-:W-:Y:S05]  /*0270*/  BSYNC.RECONVERGENT B0 ;  /* 0x0000000000007941 */ /* 0x000fea0003800200 */
.L_x_0:
[----:B------:R-:W-:Y:S01]  /*0280*/  BAR.SYNC.DEFER_BLOCKING 0x0 ;  /* 0x0000000000007b1d */ /* 0x000fe20000010000 */
[----:B------:R-:W-:-:S06]  /*0290*/  UIADD3 UR4, UPT, UPT, UR8, -0xa, URZ ;  /* 0xfffffff608047890 */ /* 0x000fcc000fffe0ff */
[----:B------:R-:W-:-:S13]  /*02a0*/  ISETP.NE.AND P0, PT, R9, UR4, PT ;  /* 0x0000000409007c0c */ /* 0x000fda000bf05270 */
[----:B------:R-:W-:Y:S05]  /*02b0*/  @P0 EXIT ;  /* 0x000000000000094d */ /* 0x000fea0003800000 */
[----:B------:R-:W2:Y:S01]  /*02c0*/  LDC.64 R8, c[0x0][0x388] ;  /* 0x0000e200ff087b82 */ /* 0x000ea20000000a00 */
[----:B01----:R-:W-:Y:S01]  /*02d0*/  MOV R2, 0x0 ;  /* 0x0000000000027802 */ /* 0x003fe20000000f00 */
[----:B------:R-:W0:Y:S01]  /*02e0*/  LDCU.64 UR4, c[0x4][0x8] ;  /* 0x01000100ff0477ac */ /* 0x000e220008000a00 */
[----:B--2---:R-:W2:Y:S05]  /*02f0*/  LDG.E R0, desc[UR6][R8.64] ;  /* 0x0000000608007981 */ /* 0x004eaa000c1e1900 */
[----:B------:R-:W1:Y:S01]  /*0300*/  LDC.64 R2, c[0x4][R2] ;  /* 0x0100000002027b82 */ /* 0x000e620000000a00 */
[----:B0-----:R-:W-:Y:S02]  /*0310*/  IMAD.U32 R4, RZ, RZ, UR4 ;  /* 0x00000004ff047e24 */ /* 0x001fe4000f8e00ff */
[----:B------:R-:W-:Y:S01]  /*0320*/  IMAD.U32 R5, RZ, RZ, UR5 ;  /* 0x00000005ff057e24 */ /* 0x000fe2000f8e00ff */
[----:B-12---:R0:W-:Y:S06]  /*0330*/  STL [R1], R0 ;  /* 0x0000000001007387 */ /* 0x0061ec0000100800 */
[----:B------:R-:W-:-:S07]  /*0340*/  LEPC R20, `(.L_x_2) ;  /* 0x000000001014794e */ /* 0x000fce0000000000 */
[----:B0-----:R-:W-:Y:S05]  /*0350*/  CALL.ABS.NOINC R2 ;  /* 0x0000000002007343 */ /* 0x001fea0003c00000 */
.L_x_2:
[----:B------:R-:W-:Y:S05]  /*0360*/  EXIT ;  /* 0x000000000000794d */ /* 0x000fea0003800000 */
.L_x_3:
[----:B------:R-:W-:-:S00]  /*0370*/  BRA `(.L_x_3) ;  /* 0xfffffffc00fc7947 */ /* 0x000fc0000383ffff */
[----:B------:R-:W-:-:S00]  /*0380*/  NOP ;  /* 0x0000000000007918 */ /* 0x000fc00000000000 */
[----:B------:R-:W-:-:S00]  /*0390*/  NOP ;  /* 0x0000000000007918 */ /* 0x000fc00000000000 */
[----:B------:R-:W-:-:S00]  /*03a0*/  NOP ;  /* 0x0000000000007918 */ /* 0x000fc00000000000 */
[----:B------:R-:W-:-:S00]  /*03b0*/  NOP ;  /* 0x0000000000007918 */ /* 0x000fc00000000000 */
[----:B------:R-:W-:-:S00]  /*03c0*/  NOP ;  /* 0x0000000000007918 */ /* 0x000fc00000000000 */
[----:B------:R-:W-:-:S00]  /*03d0*/  NOP ;  /* 0x0000000000007918 */ /* 0x000fc00000000000 */
[----:B------:R-:W-:-:S00]  /*03e0*/  NOP ;  /* 0x0000000000007918 */ /* 0x000fc00000000000 */
[----:B------:R-:W-:-:S00]  /*03f0*/  NOP ;  /* 0x0000000000007918 */ /* 0x000fc00000000000 */
.L_x_4:


//--------------------- .nv.global.init           --------------------------
	.section	.nv.global.init,"aw",@progbits
.nv.global.init:
	.type		$str,@object
	.size		$str,(.L_0 - $str)
$str:
        /*0000*/ 	.byte	0x6e, 0x6f, 0x77, 0x20, 0x6e, 0x72, 0x65, 0x73, 0x20, 0x69, 0x73, 0x20, 0x3a, 0x20, 0x25, 0x64
        /*0010*/ 	.byte	0x0a, 0x00
.L_0:


//--------------------- .nv.shared.reserved.0     --------------------------
	.section	.nv.shared.reserved.0,"aw",@nobits
	.weak		__nv_reservedSMEM_offset_0_alias
	.size		__nv_reservedSMEM_offset_0_alias, 0, 64
	.other		__nv_reservedSMEM_offset_0_alias,@"STO_CUDA_RESERVED_SHARED STV_DEFAULT"
__nv_reservedSMEM_offset_0_alias:
	.zero		0
	.zero		64


//--------------------- .nv.constant0._Z8filter_kPiS_S_i --------------------------
	.section	.nv.constant0._Z8filter_kPiS_S_i,"a",@progbits
	.sectionflags	@""
	.align	4
.nv.constant0._Z8filter_kPiS_S_i:
	.zero		924


//--------------------- SYMBOLS --------------------------

	.type		.nv.reservedSmem.offset0,@object
	.size		.nv.reservedSmem.offset0,0x4
	.type		vprintf,@function
